//
// Generated by NVIDIA NVVM Compiler
//
// Compiler Build ID: CL-36424714
// Cuda compilation tools, release 13.0, V13.0.88
// Based on NVVM 20.0.0
//

.version 9.0
.target sm_100
.address_size 64

	// .globl	_Z16addVectorsKernelPfS_S_i

.visible .entry _Z16addVectorsKernelPfS_S_i(
	.param .u64 .ptr .align 1 _Z16addVectorsKernelPfS_S_i_param_0,
	.param .u64 .ptr .align 1 _Z16addVectorsKernelPfS_S_i_param_1,
	.param .u64 .ptr .align 1 _Z16addVectorsKernelPfS_S_i_param_2,
	.param .u32 _Z16addVectorsKernelPfS_S_i_param_3
)
{
	.reg .b32 	%r<5>;
	.reg .b32 	%f<4>;
	.reg .b64 	%rd<11>;

	ld.param.u64 	%rd1, [_Z16addVectorsKernelPfS_S_i_param_0];
	ld.param.u64 	%rd2, [_Z16addVectorsKernelPfS_S_i_param_1];
	ld.param.u64 	%rd3, [_Z16addVectorsKernelPfS_S_i_param_2];
	cvta.to.global.u64 	%rd4, %rd1;
	cvta.to.global.u64 	%rd5, %rd3;
	cvta.to.global.u64 	%rd6, %rd2;
	mov.u32 	%r1, %ntid.x;
	mov.u32 	%r2, %ctaid.x;
	mov.u32 	%r3, %tid.x;
	mad.lo.s32 	%r4, %r1, %r2, %r3;
	mul.wide.s32 	%rd7, %r4, 4;
	add.s64 	%rd8, %rd6, %rd7;
	ld.global.f32 	%f1, [%rd8];
	add.s64 	%rd9, %rd5, %rd7;
	ld.global.f32 	%f2, [%rd9];
	add.f32 	%f3, %f1, %f2;
	add.s64 	%rd10, %rd4, %rd7;
	st.global.f32 	[%rd10], %f3;
	ret;

}


// ===== COMPILED SASS (sm_100) =====

	.target	sm_100

	.elftype	@"ET_EXEC"


//--------------------- .note.nv.tkinfo           --------------------------
	.section	.note.nv.tkinfo,"",@"SHT_NOTE"
	.sectionflags	@"SHF_NOTE_NV_TKINFO"
	.tkinfo
        /*0018*/ 	.word	0x00000002
        /*0030*/ 	.string	""
        /*0030*/ 	.string	"ptxas"
        /*0030*/ 	.string	"Cuda compilation tools, release 13.0, V13.0.88"
        /*0030*/ 	.string	"Build cuda_13.0.r13.0/compiler.36424714_0"
        /*0030*/ 	.string	"-arch sm_100 -m 64 "



//--------------------- .note.nv.cuinfo           --------------------------
	.section	.note.nv.cuinfo,"",@"SHT_NOTE"
	.sectionflags	@"SHF_NOTE_NV_CUINFO"
        /*0018*/ 	.short	0x0002
        /*001a*/ 	.short	0x0064
        /*001c*/ 	.short	0x0082
	.zero		2


//--------------------- .nv.info                  --------------------------
	.section	.nv.info,"",@"SHT_CUDA_INFO"
	.align	4


	//----- nvinfo : EIATTR_REGCOUNT
	.align		4
        /*0000*/ 	.byte	0x04, 0x2f
        /*0002*/ 	.short	(.L_1 - .L_0)
	.align		4
.L_0:
        /*0004*/ 	.word	index@(_Z16addVectorsKernelPfS_S_i)
        /*0008*/ 	.word	0x0000000c


	//----- nvinfo : EIATTR_FRAME_SIZE
	.align		4
.L_1:
        /*000c*/ 	.byte	0x04, 0x11
        /*000e*/ 	.short	(.L_3 - .L_2)
	.align		4
.L_2:
        /*0010*/ 	.word	index@(_Z16addVectorsKernelPfS_S_i)
        /*0014*/ 	.word	0x00000000


	//----- nvinfo : EIATTR_MIN_STACK_SIZE
	.align		4
.L_3:
        /*0018*/ 	.byte	0x04, 0x12
        /*001a*/ 	.short	(.L_5 - .L_4)
	.align		4
.L_4:
        /*001c*/ 	.word	index@(_Z16addVectorsKernelPfS_S_i)
        /*0020*/ 	.word	0x00000000
.L_5:


//--------------------- .nv.compat                --------------------------
	.section	.nv.compat,"",@"SHT_CUDA_COMPAT_INFO"
	.align	4
        /*0000*/ 	.byte	0x02, 0x09, 0x00, 0x00, 0x02, 0x02, 0x01, 0x00, 0x02, 0x05, 0x05, 0x00, 0x03, 0x07, 0x01, 0x01
        /*0010*/ 	.byte	0x02, 0x03, 0x00, 0x00, 0x02, 0x06, 0x01, 0x00, 0x04, 0x0b, 0x08, 0x00, 0x09, 0x00, 0x00, 0x00
        /*0020*/ 	.byte	0x00, 0x00, 0x00, 0x00


//--------------------- .nv.info._Z16addVectorsKernelPfS_S_i --------------------------
	.section	.nv.info._Z16addVectorsKernelPfS_S_i,"",@"SHT_CUDA_INFO"
	.sectionflags	@""
	.align	4


	//----- nvinfo : EIATTR_CUDA_API_VERSION
	.align		4
        /*0000*/ 	.byte	0x04, 0x37
        /*0002*/ 	.short	(.L_7 - .L_6)
.L_6:
        /*0004*/ 	.word	0x00000082


	//----- nvinfo : EIATTR_KPARAM_INFO
	.align		4
.L_7:
        /*0008*/ 	.byte	0x04, 0x17
        /*000a*/ 	.short	(.L_9 - .L_8)
.L_8:
        /*000c*/ 	.word	0x00000000
        /*0010*/ 	.short	0x0003
        /*0012*/ 	.short	0x0018
        /*0014*/ 	.byte	0x00, 0xf0, 0x11, 0x00


	//----- nvinfo : EIATTR_KPARAM_INFO
	.align		4
.L_9:
        /*0018*/ 	.byte	0x04, 0x17
        /*001a*/ 	.short	(.L_11 - .L_10)
.L_10:
        /*001c*/ 	.word	0x00000000
        /*0020*/ 	.short	0x0002
        /*0022*/ 	.short	0x0010
        /*0024*/ 	.byte	0x00, 0xf5, 0x21, 0x00


	//----- nvinfo : EIATTR_KPARAM_INFO
	.align		4
.L_11:
        /*0028*/ 	.byte	0x04, 0x17
        /*002a*/ 	.short	(.L_13 - .L_12)
.L_12:
        /*002c*/ 	.word	0x00000000
        /*0030*/ 	.short	0x0001
        /*0032*/ 	.short	0x0008
        /*0034*/ 	.byte	0x00, 0xf5, 0x21, 0x00


	//----- nvinfo : EIATTR_KPARAM_INFO
	.align		4
.L_13:
        /*0038*/ 	.byte	0x04, 0x17
        /*003a*/ 	.short	(.L_15 - .L_14)
.L_14:
        /*003c*/ 	.word	0x00000000
        /*0040*/ 	.short	0x0000
        /*0042*/ 	.short	0x0000
        /*0044*/ 	.byte	0x00, 0xf5, 0x21, 0x00


	//----- nvinfo : EIATTR_SPARSE_MMA_MASK
	.align		4
.L_15:
        /*0048*/ 	.byte	0x03, 0x50
        /*004a*/ 	.short	0x0000


	//----- nvinfo : EIATTR_MAXREG_COUNT
	.align		4
        /*004c*/ 	.byte	0x03, 0x1b
        /*004e*/ 	.short	0x00ff


	//----- nvinfo : EIATTR_MERCURY_ISA_VERSION
	.align		4
        /*0050*/ 	.byte	0x03, 0x5f
        /*0052*/ 	.short	0x0101


	//----- nvinfo : EIATTR_VRC_CTA_INIT_COUNT
	.align		4
        /*0054*/ 	.byte	0x02, 0x4a
	.zero		1
	.zero		1


	//----- nvinfo : EIATTR_EXIT_INSTR_OFFSETS
	.align		4
        /*0058*/ 	.byte	0x04, 0x1c
        /*005a*/ 	.short	(.L_17 - .L_16)


	//   ....[0]....
.L_16:
        /*005c*/ 	.word	0x00000100


	//----- nvinfo : EIATTR_CBANK_PARAM_SIZE
	.align		4
.L_17:
        /*0060*/ 	.byte	0x03, 0x19
        /*0062*/ 	.short	0x001c


	//----- nvinfo : EIATTR_PARAM_CBANK
	.align		4
        /*0064*/ 	.byte	0x04, 0x0a
        /*0066*/ 	.short	(.L_19 - .L_18)
	.align		4
.L_18:
        /*0068*/ 	.word	index@(.nv.constant0._Z16addVectorsKernelPfS_S_i)
        /*006c*/ 	.short	0x0380
        /*006e*/ 	.short	0x001c


	//----- nvinfo : EIATTR_SW_WAR
	.align		4
.L_19:
        /*0070*/ 	.byte	0x04, 0x36
        /*0072*/ 	.short	(.L_21 - .L_20)
.L_20:
        /*0074*/ 	.word	0x00000008
.L_21:


//--------------------- .nv.callgraph             --------------------------
	.section	.nv.callgraph,"",@"SHT_CUDA_CALLGRAPH"
	.align	4
	.sectionentsize	8
	.align		4
        /*0000*/ 	.word	0x00000000
	.align		4
        /*0004*/ 	.word	0xffffffff
	.align		4
        /*0008*/ 	.word	0x00000000
	.align		4
        /*000c*/ 	.word	0xfffffffe
	.align		4
        /*0010*/ 	.word	0x00000000
	.align		4
        /*0014*/ 	.word	0xfffffffd
	.align		4
        /*0018*/ 	.word	0x00000000
	.align		4
        /*001c*/ 	.word	0xfffffffc


//--------------------- .text._Z16addVectorsKernelPfS_S_i --------------------------
	.section	.text._Z16addVectorsKernelPfS_S_i,"ax",@progbits
	.align	128
        .global         _Z16addVectorsKernelPfS_S_i
        .type           _Z16addVectorsKernelPfS_S_i,@function
        .size           _Z16addVectorsKernelPfS_S_i,(.L_x_1 - _Z16addVectorsKernelPfS_S_i)
        .other          _Z16addVectorsKernelPfS_S_i,@"STO_CUDA_ENTRY STV_DEFAULT"
_Z16addVectorsKernelPfS_S_i:
.text._Z16addVectorsKernelPfS_S_i:
[----:B------:R-:W-:Y:S01]  /*0000*/  LDC R1, c[0x0][0x37c] ;  /* 0x0000df00ff017b82 */ /* 0x000fe20000000800 */
[----:B------:R-:W0:Y:S07]  /*0010*/  S2R R9, SR_CTAID.X ;  /* 0x0000000000097919 */ /* 0x000e2e0000002500 */
[----:B------:R-:W1:Y:S01]  /*0020*/  LDC.64 R2, c[0x0][0x388] ;  /* 0x0000e200ff027b82 */ /* 0x000e620000000a00 */
[----:B------:R-:W0:Y:S01]  /*0030*/  LDCU UR6, c[0x0][0x360] ;  /* 0x00006c00ff0677ac */ /* 0x000e220008000800 */
[----:B------:R-:W0:Y:S01]  /*0040*/  S2R R0, SR_TID.X ;  /* 0x0000000000007919 */ /* 0x000e220000002100 */
[----:B------:R-:W2:Y:S05]  /*0050*/  LDCU.64 UR4, c[0x0][0x358] ;  /* 0x00006b00ff0477ac */ /* 0x000eaa0008000a00 */
[----:B------:R-:W3:Y:S08]  /*0060*/  LDC.64 R4, c[0x0][0x390] ;  /* 0x0000e400ff047b82 */ /* 0x000ef00000000a00 */
[----:B------:R-:W4:Y:S01]  /*0070*/  LDC.64 R6, c[0x0][0x380] ;  /* 0x0000e000ff067b82 */ /* 0x000f220000000a00 */
[----:B0-----:R-:W-:-:S04]  /*0080*/  IMAD R9, R9, UR6, R0 ;  /* 0x0000000609097c24 */ /* 0x001fc8000f8e0200 */
[----:B-1----:R-:W-:-:S04]  /*0090*/  IMAD.WIDE R2, R9, 0x4, R2 ;  /* 0x0000000409027825 */ /* 0x002fc800078e0202 */
[C---:B---3--:R-:W-:Y:S02]  /*00a0*/  IMAD.WIDE R4, R9.reuse, 0x4, R4 ;  /* 0x0000000409047825 */ /* 0x048fe400078e0204 */
[----:B--2---:R-:W2:Y:S04]  /*00b0*/  LDG.E R2, desc[UR4][R2.64] ;  /* 0x0000000402027981 */ /* 0x004ea8000c1e1900 */
[----:B------:R-:W2:Y:S01]  /*00c0*/  LDG.E R5, desc[UR4][R4.64] ;  /* 0x0000000404057981 */ /* 0x000ea2000c1e1900 */
[----:B----4-:R-:W-:-:S04]  /*00d0*/  IMAD.WIDE R6, R9, 0x4, R6 ;  /* 0x0000000409067825 */ /* 0x010fc800078e0206 */
[----:B--2---:R-:W-:-:S05]  /*00e0*/  FADD R9, R2, R5 ;  /* 0x0000000502097221 */ /* 0x004fca0000000000 */
[----:B------:R-:W-:Y:S01]  /*00f0*/  STG.E desc[UR4][R6.64], R9 ;  /* 0x0000000906007986 */ /* 0x000fe2000c101904 */
[----:B------:R-:W-:Y:S05]  /*0100*/  EXIT ;  /* 0x000000000000794d */ /* 0x000fea0003800000 */
.L_x_0:
[----:B------:R-:W-:-:S00]  /*0110*/  BRA `(.L_x_0) ;  /* 0xfffffffc00fc7947 */ /* 0x000fc0000383ffff */
[----:B------:R-:W-:-:S00]  /*0120*/  NOP ;  /* 0x0000000000007918 */ /* 0x000fc00000000000 */
        /* <DEDUP_REMOVED lines=13> */
.L_x_1:


//--------------------- .nv.shared.reserved.0     --------------------------
	.section	.nv.shared.reserved.0,"aw",@nobits
	.weak		__nv_reservedSMEM_offset_0_alias
	.size		__nv_reservedSMEM_offset_0_alias, 0, 64
	.other		__nv_reservedSMEM_offset_0_alias,@"STO_CUDA_RESERVED_SHARED STV_DEFAULT"
__nv_reservedSMEM_offset_0_alias:
	.zero		0
	.zero		64


//--------------------- .nv.constant0._Z16addVectorsKernelPfS_S_i --------------------------
	.section	.nv.constant0._Z16addVectorsKernelPfS_S_i,"a",@progbits
	.sectionflags	@""
	.align	4
.nv.constant0._Z16addVectorsKernelPfS_S_i:
	.zero		924


//--------------------- SYMBOLS --------------------------

	.type		.nv.reservedSmem.offset0,@object
	.size		.nv.reservedSmem.offset0,0x4
